//
// Generated by NVIDIA NVVM Compiler
//
// Compiler Build ID: CL-36424714
// Cuda compilation tools, release 13.0, V13.0.88
// Based on NVVM 20.0.0
//

.version 9.0
.target sm_100
.address_size 64

	// .globl	_Z6multCUPfiiS_iiS_

.visible .entry _Z6multCUPfiiS_iiS_(
	.param .u64 .ptr .align 1 _Z6multCUPfiiS_iiS__param_0,
	.param .u32 _Z6multCUPfiiS_iiS__param_1,
	.param .u32 _Z6multCUPfiiS_iiS__param_2,
	.param .u64 .ptr .align 1 _Z6multCUPfiiS_iiS__param_3,
	.param .u32 _Z6multCUPfiiS_iiS__param_4,
	.param .u32 _Z6multCUPfiiS_iiS__param_5,
	.param .u64 .ptr .align 1 _Z6multCUPfiiS_iiS__param_6
)
{
	.reg .pred 	%p<13>;
	.reg .b32 	%r<80>;
	.reg .b32 	%f<65>;
	.reg .b64 	%rd<40>;

	ld.param.u64 	%rd5, [_Z6multCUPfiiS_iiS__param_0];
	ld.param.u32 	%r35, [_Z6multCUPfiiS_iiS__param_1];
	ld.param.u32 	%r32, [_Z6multCUPfiiS_iiS__param_2];
	ld.param.u64 	%rd6, [_Z6multCUPfiiS_iiS__param_3];
	ld.param.u32 	%r33, [_Z6multCUPfiiS_iiS__param_4];
	ld.param.u32 	%r34, [_Z6multCUPfiiS_iiS__param_5];
	ld.param.u64 	%rd4, [_Z6multCUPfiiS_iiS__param_6];
	cvta.to.global.u64 	%rd1, %rd6;
	cvta.to.global.u64 	%rd2, %rd5;
	mov.u32 	%r36, %ctaid.y;
	mov.u32 	%r37, %ntid.y;
	mov.u32 	%r38, %tid.y;
	mad.lo.s32 	%r1, %r36, %r37, %r38;
	mov.u32 	%r39, %ctaid.x;
	mov.u32 	%r40, %ntid.x;
	mov.u32 	%r41, %tid.x;
	mad.lo.s32 	%r2, %r39, %r40, %r41;
	setp.ge.s32 	%p1, %r1, %r35;
	setp.ge.s32 	%p2, %r2, %r34;
	or.pred  	%p3, %p1, %p2;
	@%p3 bra 	$L__BB0_15;
	setp.lt.s32 	%p4, %r33, 1;
	mov.f32 	%f64, 0f00000000;
	@%p4 bra 	$L__BB0_14;
	mul.lo.s32 	%r3, %r32, %r1;
	and.b32  	%r4, %r33, 7;
	setp.lt.u32 	%p5, %r33, 8;
	mov.b32 	%r74, 0;
	mov.u32 	%r79, %r74;
	@%p5 bra 	$L__BB0_5;
	and.b32  	%r74, %r33, 2147483640;
	neg.s32 	%r68, %r74;
	shl.b32 	%r7, %r34, 3;
	add.s64 	%rd3, %rd2, 16;
	mov.b32 	%r79, 0;
	mul.wide.s32 	%rd11, %r34, 4;
	mov.u32 	%r66, %r3;
	mov.u32 	%r67, %r2;
$L__BB0_4:
	.pragma "nounroll";
	mul.wide.s32 	%rd7, %r66, 4;
	add.s64 	%rd8, %rd3, %rd7;
	ld.global.f32 	%f4, [%rd8+-16];
	mul.wide.s32 	%rd9, %r67, 4;
	add.s64 	%rd10, %rd1, %rd9;
	ld.global.f32 	%f5, [%rd10];
	cvt.rn.f32.s32 	%f6, %r79;
	fma.rn.f32 	%f7, %f4, %f5, %f6;
	cvt.rzi.s32.f32 	%r45, %f7;
	ld.global.f32 	%f8, [%rd8+-12];
	add.s64 	%rd12, %rd10, %rd11;
	ld.global.f32 	%f9, [%rd12];
	cvt.rn.f32.s32 	%f10, %r45;
	fma.rn.f32 	%f11, %f8, %f9, %f10;
	cvt.rzi.s32.f32 	%r46, %f11;
	ld.global.f32 	%f12, [%rd8+-8];
	add.s64 	%rd13, %rd12, %rd11;
	ld.global.f32 	%f13, [%rd13];
	cvt.rn.f32.s32 	%f14, %r46;
	fma.rn.f32 	%f15, %f12, %f13, %f14;
	cvt.rzi.s32.f32 	%r47, %f15;
	ld.global.f32 	%f16, [%rd8+-4];
	add.s64 	%rd14, %rd13, %rd11;
	ld.global.f32 	%f17, [%rd14];
	cvt.rn.f32.s32 	%f18, %r47;
	fma.rn.f32 	%f19, %f16, %f17, %f18;
	cvt.rzi.s32.f32 	%r48, %f19;
	ld.global.f32 	%f20, [%rd8];
	add.s64 	%rd15, %rd14, %rd11;
	ld.global.f32 	%f21, [%rd15];
	cvt.rn.f32.s32 	%f22, %r48;
	fma.rn.f32 	%f23, %f20, %f21, %f22;
	cvt.rzi.s32.f32 	%r49, %f23;
	ld.global.f32 	%f24, [%rd8+4];
	add.s64 	%rd16, %rd15, %rd11;
	ld.global.f32 	%f25, [%rd16];
	cvt.rn.f32.s32 	%f26, %r49;
	fma.rn.f32 	%f27, %f24, %f25, %f26;
	cvt.rzi.s32.f32 	%r50, %f27;
	ld.global.f32 	%f28, [%rd8+8];
	add.s64 	%rd17, %rd16, %rd11;
	ld.global.f32 	%f29, [%rd17];
	cvt.rn.f32.s32 	%f30, %r50;
	fma.rn.f32 	%f31, %f28, %f29, %f30;
	cvt.rzi.s32.f32 	%r51, %f31;
	ld.global.f32 	%f32, [%rd8+12];
	add.s64 	%rd18, %rd17, %rd11;
	ld.global.f32 	%f33, [%rd18];
	cvt.rn.f32.s32 	%f34, %r51;
	fma.rn.f32 	%f35, %f32, %f33, %f34;
	cvt.rzi.s32.f32 	%r79, %f35;
	add.s32 	%r68, %r68, 8;
	add.s32 	%r67, %r67, %r7;
	add.s32 	%r66, %r66, 8;
	setp.ne.s32 	%p6, %r68, 0;
	@%p6 bra 	$L__BB0_4;
$L__BB0_5:
	setp.eq.s32 	%p7, %r4, 0;
	@%p7 bra 	$L__BB0_13;
	and.b32  	%r19, %r33, 3;
	setp.lt.u32 	%p8, %r4, 4;
	@%p8 bra 	$L__BB0_8;
	add.s32 	%r53, %r74, %r3;
	mul.wide.s32 	%rd19, %r53, 4;
	add.s64 	%rd20, %rd2, %rd19;
	ld.global.f32 	%f36, [%rd20];
	mad.lo.s32 	%r54, %r74, %r34, %r2;
	mul.wide.s32 	%rd21, %r54, 4;
	add.s64 	%rd22, %rd1, %rd21;
	ld.global.f32 	%f37, [%rd22];
	cvt.rn.f32.s32 	%f38, %r79;
	fma.rn.f32 	%f39, %f36, %f37, %f38;
	cvt.rzi.s32.f32 	%r55, %f39;
	ld.global.f32 	%f40, [%rd20+4];
	mul.wide.s32 	%rd23, %r34, 4;
	add.s64 	%rd24, %rd22, %rd23;
	ld.global.f32 	%f41, [%rd24];
	cvt.rn.f32.s32 	%f42, %r55;
	fma.rn.f32 	%f43, %f40, %f41, %f42;
	cvt.rzi.s32.f32 	%r56, %f43;
	ld.global.f32 	%f44, [%rd20+8];
	add.s64 	%rd25, %rd24, %rd23;
	ld.global.f32 	%f45, [%rd25];
	cvt.rn.f32.s32 	%f46, %r56;
	fma.rn.f32 	%f47, %f44, %f45, %f46;
	cvt.rzi.s32.f32 	%r57, %f47;
	ld.global.f32 	%f48, [%rd20+12];
	add.s64 	%rd26, %rd25, %rd23;
	ld.global.f32 	%f49, [%rd26];
	cvt.rn.f32.s32 	%f50, %r57;
	fma.rn.f32 	%f51, %f48, %f49, %f50;
	cvt.rzi.s32.f32 	%r79, %f51;
	add.s32 	%r74, %r74, 4;
$L__BB0_8:
	setp.eq.s32 	%p9, %r19, 0;
	@%p9 bra 	$L__BB0_13;
	setp.eq.s32 	%p10, %r19, 1;
	@%p10 bra 	$L__BB0_11;
	add.s32 	%r59, %r74, %r3;
	mul.wide.s32 	%rd27, %r59, 4;
	add.s64 	%rd28, %rd2, %rd27;
	ld.global.f32 	%f52, [%rd28];
	mad.lo.s32 	%r60, %r74, %r34, %r2;
	mul.wide.s32 	%rd29, %r60, 4;
	add.s64 	%rd30, %rd1, %rd29;
	ld.global.f32 	%f53, [%rd30];
	cvt.rn.f32.s32 	%f54, %r79;
	fma.rn.f32 	%f55, %f52, %f53, %f54;
	cvt.rzi.s32.f32 	%r61, %f55;
	ld.global.f32 	%f56, [%rd28+4];
	mul.wide.s32 	%rd31, %r34, 4;
	add.s64 	%rd32, %rd30, %rd31;
	ld.global.f32 	%f57, [%rd32];
	cvt.rn.f32.s32 	%f58, %r61;
	fma.rn.f32 	%f59, %f56, %f57, %f58;
	cvt.rzi.s32.f32 	%r79, %f59;
	add.s32 	%r74, %r74, 2;
$L__BB0_11:
	and.b32  	%r62, %r33, 1;
	setp.eq.b32 	%p11, %r62, 1;
	not.pred 	%p12, %p11;
	@%p12 bra 	$L__BB0_13;
	add.s32 	%r63, %r74, %r3;
	mul.wide.s32 	%rd33, %r63, 4;
	add.s64 	%rd34, %rd2, %rd33;
	ld.global.f32 	%f60, [%rd34];
	mad.lo.s32 	%r64, %r74, %r34, %r2;
	mul.wide.s32 	%rd35, %r64, 4;
	add.s64 	%rd36, %rd1, %rd35;
	ld.global.f32 	%f61, [%rd36];
	cvt.rn.f32.s32 	%f62, %r79;
	fma.rn.f32 	%f63, %f60, %f61, %f62;
	cvt.rzi.s32.f32 	%r79, %f63;
$L__BB0_13:
	cvt.rn.f32.s32 	%f64, %r79;
$L__BB0_14:
	mad.lo.s32 	%r65, %r34, %r1, %r2;
	cvta.to.global.u64 	%rd37, %rd4;
	mul.wide.s32 	%rd38, %r65, 4;
	add.s64 	%rd39, %rd37, %rd38;
	st.global.f32 	[%rd39], %f64;
$L__BB0_15:
	ret;

}


// ===== COMPILED SASS (sm_100) =====

	.target	sm_100

	.elftype	@"ET_EXEC"


//--------------------- .note.nv.tkinfo           --------------------------
	.section	.note.nv.tkinfo,"",@"SHT_NOTE"
	.sectionflags	@"SHF_NOTE_NV_TKINFO"
	.tkinfo
        /*0018*/ 	.word	0x00000002
        /*0030*/ 	.string	""
        /*0030*/ 	.string	"ptxas"
        /*0030*/ 	.string	"Cuda compilation tools, release 13.0, V13.0.88"
        /*0030*/ 	.string	"Build cuda_13.0.r13.0/compiler.36424714_0"
        /*0030*/ 	.string	"-arch sm_100 -m 64 "



//--------------------- .note.nv.cuinfo           --------------------------
	.section	.note.nv.cuinfo,"",@"SHT_NOTE"
	.sectionflags	@"SHF_NOTE_NV_CUINFO"
        /*0018*/ 	.short	0x0002
        /*001a*/ 	.short	0x0064
        /*001c*/ 	.short	0x0082
	.zero		2


//--------------------- .nv.info                  --------------------------
	.section	.nv.info,"",@"SHT_CUDA_INFO"
	.align	4


	//----- nvinfo : EIATTR_REGCOUNT
	.align		4
        /*0000*/ 	.byte	0x04, 0x2f
        /*0002*/ 	.short	(.L_1 - .L_0)
	.align		4
.L_0:
        /*0004*/ 	.word	index@(_Z6multCUPfiiS_iiS_)
        /*0008*/ 	.word	0x00000020


	//----- nvinfo : EIATTR_FRAME_SIZE
	.align		4
.L_1:
        /*000c*/ 	.byte	0x04, 0x11
        /*000e*/ 	.short	(.L_3 - .L_2)
	.align		4
.L_2:
        /*0010*/ 	.word	index@(_Z6multCUPfiiS_iiS_)
        /*0014*/ 	.word	0x00000000


	//----- nvinfo : EIATTR_MIN_STACK_SIZE
	.align		4
.L_3:
        /*0018*/ 	.byte	0x04, 0x12
        /*001a*/ 	.short	(.L_5 - .L_4)
	.align		4
.L_4:
        /*001c*/ 	.word	index@(_Z6multCUPfiiS_iiS_)
        /*0020*/ 	.word	0x00000000
.L_5:


//--------------------- .nv.compat                --------------------------
	.section	.nv.compat,"",@"SHT_CUDA_COMPAT_INFO"
	.align	4
        /*0000*/ 	.byte	0x02, 0x09, 0x00, 0x00, 0x02, 0x02, 0x01, 0x00, 0x02, 0x05, 0x05, 0x00, 0x03, 0x07, 0x01, 0x01
        /*0010*/ 	.byte	0x02, 0x03, 0x00, 0x00, 0x02, 0x06, 0x01, 0x00, 0x04, 0x0b, 0x08, 0x00, 0x09, 0x00, 0x00, 0x00
        /*0020*/ 	.byte	0x00, 0x00, 0x00, 0x00


//--------------------- .nv.info._Z6multCUPfiiS_iiS_ --------------------------
	.section	.nv.info._Z6multCUPfiiS_iiS_,"",@"SHT_CUDA_INFO"
	.sectionflags	@""
	.align	4


	//----- nvinfo : EIATTR_CUDA_API_VERSION
	.align		4
        /*0000*/ 	.byte	0x04, 0x37
        /*0002*/ 	.short	(.L_7 - .L_6)
.L_6:
        /*0004*/ 	.word	0x00000082


	//----- nvinfo : EIATTR_KPARAM_INFO
	.align		4
.L_7:
        /*0008*/ 	.byte	0x04, 0x17
        /*000a*/ 	.short	(.L_9 - .L_8)
.L_8:
        /*000c*/ 	.word	0x00000000
        /*0010*/ 	.short	0x0006
        /*0012*/ 	.short	0x0020
        /*0014*/ 	.byte	0x00, 0xf5, 0x21, 0x00


	//----- nvinfo : EIATTR_KPARAM_INFO
	.align		4
.L_9:
        /*0018*/ 	.byte	0x04, 0x17
        /*001a*/ 	.short	(.L_11 - .L_10)
.L_10:
        /*001c*/ 	.word	0x00000000
        /*0020*/ 	.short	0x0005
        /*0022*/ 	.short	0x001c
        /*0024*/ 	.byte	0x00, 0xf0, 0x11, 0x00


	//----- nvinfo : EIATTR_KPARAM_INFO
	.align		4
.L_11:
        /*0028*/ 	.byte	0x04, 0x17
        /*002a*/ 	.short	(.L_13 - .L_12)
.L_12:
        /*002c*/ 	.word	0x00000000
        /*0030*/ 	.short	0x0004
        /*0032*/ 	.short	0x0018
        /*0034*/ 	.byte	0x00, 0xf0, 0x11, 0x00


	//----- nvinfo : EIATTR_KPARAM_INFO
	.align		4
.L_13:
        /*0038*/ 	.byte	0x04, 0x17
        /*003a*/ 	.short	(.L_15 - .L_14)
.L_14:
        /*003c*/ 	.word	0x00000000
        /*0040*/ 	.short	0x0003
        /*0042*/ 	.short	0x0010
        /*0044*/ 	.byte	0x00, 0xf5, 0x21, 0x00


	//----- nvinfo : EIATTR_KPARAM_INFO
	.align		4
.L_15:
        /*0048*/ 	.byte	0x04, 0x17
        /*004a*/ 	.short	(.L_17 - .L_16)
.L_16:
        /*004c*/ 	.word	0x00000000
        /*0050*/ 	.short	0x0002
        /*0052*/ 	.short	0x000c
        /*0054*/ 	.byte	0x00, 0xf0, 0x11, 0x00


	//----- nvinfo : EIATTR_KPARAM_INFO
	.align		4
.L_17:
        /*0058*/ 	.byte	0x04, 0x17
        /*005a*/ 	.short	(.L_19 - .L_18)
.L_18:
        /*005c*/ 	.word	0x00000000
        /*0060*/ 	.short	0x0001
        /*0062*/ 	.short	0x0008
        /*0064*/ 	.byte	0x00, 0xf0, 0x11, 0x00


	//----- nvinfo : EIATTR_KPARAM_INFO
	.align		4
.L_19:
        /*0068*/ 	.byte	0x04, 0x17
        /*006a*/ 	.short	(.L_21 - .L_20)
.L_20:
        /*006c*/ 	.word	0x00000000
        /*0070*/ 	.short	0x0000
        /*0072*/ 	.short	0x0000
        /*0074*/ 	.byte	0x00, 0xf5, 0x21, 0x00


	//----- nvinfo : EIATTR_SPARSE_MMA_MASK
	.align		4
.L_21:
        /*0078*/ 	.byte	0x03, 0x50
        /*007a*/ 	.short	0x0000


	//----- nvinfo : EIATTR_MAXREG_COUNT
	.align		4
        /*007c*/ 	.byte	0x03, 0x1b
        /*007e*/ 	.short	0x00ff


	//----- nvinfo : EIATTR_MERCURY_ISA_VERSION
	.align		4
        /*0080*/ 	.byte	0x03, 0x5f
        /*0082*/ 	.short	0x0101


	//----- nvinfo : EIATTR_VRC_CTA_INIT_COUNT
	.align		4
        /*0084*/ 	.byte	0x02, 0x4a
	.zero		1
	.zero		1


	//----- nvinfo : EIATTR_EXIT_INSTR_OFFSETS
	.align		4
        /*0088*/ 	.byte	0x04, 0x1c
        /*008a*/ 	.short	(.L_23 - .L_22)


	//   ....[0]....
.L_22:
        /*008c*/ 	.word	0x000000d0


	//   ....[1]....
        /*0090*/ 	.word	0x00000a50


	//----- nvinfo : EIATTR_CBANK_PARAM_SIZE
	.align		4
.L_23:
        /*0094*/ 	.byte	0x03, 0x19
        /*0096*/ 	.short	0x0028


	//----- nvinfo : EIATTR_PARAM_CBANK
	.align		4
        /*0098*/ 	.byte	0x04, 0x0a
        /*009a*/ 	.short	(.L_25 - .L_24)
	.align		4
.L_24:
        /*009c*/ 	.word	index@(.nv.constant0._Z6multCUPfiiS_iiS_)
        /*00a0*/ 	.short	0x0380
        /*00a2*/ 	.short	0x0028


	//----- nvinfo : EIATTR_SW_WAR
	.align		4
.L_25:
        /*00a4*/ 	.byte	0x04, 0x36
        /*00a6*/ 	.short	(.L_27 - .L_26)
.L_26:
        /*00a8*/ 	.word	0x00000008
.L_27:


//--------------------- .nv.callgraph             --------------------------
	.section	.nv.callgraph,"",@"SHT_CUDA_CALLGRAPH"
	.align	4
	.sectionentsize	8
	.align		4
        /*0000*/ 	.word	0x00000000
	.align		4
        /*0004*/ 	.word	0xffffffff
	.align		4
        /*0008*/ 	.word	0x00000000
	.align		4
        /*000c*/ 	.word	0xfffffffe
	.align		4
        /*0010*/ 	.word	0x00000000
	.align		4
        /*0014*/ 	.word	0xfffffffd
	.align		4
        /*0018*/ 	.word	0x00000000
	.align		4
        /*001c*/ 	.word	0xfffffffc


//--------------------- .text._Z6multCUPfiiS_iiS_ --------------------------
	.section	.text._Z6multCUPfiiS_iiS_,"ax",@progbits
	.align	128
        .global         _Z6multCUPfiiS_iiS_
        .type           _Z6multCUPfiiS_iiS_,@function
        .size           _Z6multCUPfiiS_iiS_,(.L_x_6 - _Z6multCUPfiiS_iiS_)
        .other          _Z6multCUPfiiS_iiS_,@"STO_CUDA_ENTRY STV_DEFAULT"
_Z6multCUPfiiS_iiS_:
.text._Z6multCUPfiiS_iiS_:
[----:B------:R-:W-:Y:S01]  /*0000*/  LDC R1, c[0x0][0x37c] ;  /* 0x0000df00ff017b82 */ /* 0x000fe20000000800 */
[----:B------:R-:W0:Y:S07]  /*0010*/  S2R R4, SR_TID.X ;  /* 0x0000000000047919 */ /* 0x000e2e0000002100 */
[----:B------:R-:W1:Y:S01]  /*0020*/  LDC R2, c[0x0][0x364] ;  /* 0x0000d900ff027b82 */ /* 0x000e620000000800 */
[----:B------:R-:W2:Y:S01]  /*0030*/  LDCU UR6, c[0x0][0x388] ;  /* 0x00007100ff0677ac */ /* 0x000ea20008000800 */
[----:B------:R-:W1:Y:S06]  /*0040*/  S2R R5, SR_TID.Y ;  /* 0x0000000000057919 */ /* 0x000e6c0000002200 */
[----:B------:R-:W0:Y:S08]  /*0050*/  S2UR UR5, SR_CTAID.X ;  /* 0x00000000000579c3 */ /* 0x000e300000002500 */
[----:B------:R-:W0:Y:S08]  /*0060*/  LDC R3, c[0x0][0x360] ;  /* 0x0000d800ff037b82 */ /* 0x000e300000000800 */
[----:B------:R-:W1:Y:S08]  /*0070*/  S2UR UR4, SR_CTAID.Y ;  /* 0x00000000000479c3 */ /* 0x000e700000002600 */
[----:B------:R-:W3:Y:S01]  /*0080*/  LDC R0, c[0x0][0x39c] ;  /* 0x0000e700ff007b82 */ /* 0x000ee20000000800 */
[----:B0-----:R-:W-:-:S02]  /*0090*/  IMAD R3, R3, UR5, R4 ;  /* 0x0000000503037c24 */ /* 0x001fc4000f8e0204 */
[----:B-1----:R-:W-:-:S03]  /*00a0*/  IMAD R2, R2, UR4, R5 ;  /* 0x0000000402027c24 */ /* 0x002fc6000f8e0205 */
[----:B---3--:R-:W-:-:S04]  /*00b0*/  ISETP.GE.AND P0, PT, R3, R0, PT ;  /* 0x000000000300720c */ /* 0x008fc80003f06270 */
[----:B--2---:R-:W-:-:S13]  /*00c0*/  ISETP.GE.OR P0, PT, R2, UR6, P0 ;  /* 0x0000000602007c0c */ /* 0x004fda0008706670 */
[----:B------:R-:W-:Y:S05]  /*00d0*/  @P0 EXIT ;  /* 0x000000000000094d */ /* 0x000fea0003800000 */
[----:B------:R-:W0:Y:S01]  /*00e0*/  LDC R4, c[0x0][0x398] ;  /* 0x0000e600ff047b82 */ /* 0x000e220000000800 */
[----:B------:R-:W1:Y:S01]  /*00f0*/  LDCU.64 UR6, c[0x0][0x358] ;  /* 0x00006b00ff0677ac */ /* 0x000e620008000a00 */
[----:B------:R-:W-:Y:S01]  /*0100*/  HFMA2 R7, -RZ, RZ, 0, 0 ;  /* 0x00000000ff077431 */ /* 0x000fe200000001ff */
[----:B0-----:R-:W-:-:S13]  /*0110*/  ISETP.GE.AND P0, PT, R4, 0x1, PT ;  /* 0x000000010400780c */ /* 0x001fda0003f06270 */
[----:B-1----:R-:W-:Y:S05]  /*0120*/  @!P0 BRA `(.L_x_0) ;  /* 0x0000000800388947 */ /* 0x002fea0003800000 */
[----:B------:R-:W0:Y:S01]  /*0130*/  LDCU UR4, c[0x0][0x38c] ;  /* 0x00007180ff0477ac */ /* 0x000e220008000800 */
[C---:B------:R-:W-:Y:S02]  /*0140*/  ISETP.GE.U32.AND P1, PT, R4.reuse, 0x8, PT ;  /* 0x000000080400780c */ /* 0x040fe40003f26070 */
[----:B------:R-:W-:Y:S02]  /*0150*/  LOP3.LUT R5, R4, 0x7, RZ, 0xc0, !PT ;  /* 0x0000000704057812 */ /* 0x000fe400078ec0ff */
[----:B------:R-:W-:Y:S02]  /*0160*/  MOV R6, RZ ;  /* 0x000000ff00067202 */ /* 0x000fe40000000f00 */
[----:B------:R-:W-:Y:S02]  /*0170*/  ISETP.NE.AND P0, PT, R5, RZ, PT ;  /* 0x000000ff0500720c */ /* 0x000fe40003f05270 */
[----:B------:R-:W-:Y:S01]  /*0180*/  MOV R20, RZ ;  /* 0x000000ff00147202 */ /* 0x000fe20000000f00 */
[----:B0-----:R-:W-:-:S04]  /*0190*/  IMAD R9, R2, UR4, RZ ;  /* 0x0000000402097c24 */ /* 0x001fc8000f8e02ff */
[----:B------:R-:W-:Y:S06]  /*01a0*/  @!P1 BRA `(.L_x_1) ;  /* 0x0000000400049947 */ /* 0x000fec0003800000 */
[----:B------:R-:W0:Y:S01]  /*01b0*/  LDCU.64 UR4, c[0x0][0x380] ;  /* 0x00007000ff0477ac */ /* 0x000e220008000a00 */
[----:B------:R-:W-:Y:S02]  /*01c0*/  LOP3.LUT R6, R4, 0x7ffffff8, RZ, 0xc0, !PT ;  /* 0x7ffffff804067812 */ /* 0x000fe400078ec0ff */
[----:B------:R-:W-:Y:S02]  /*01d0*/  MOV R20, RZ ;  /* 0x000000ff00147202 */ /* 0x000fe40000000f00 */
[----:B------:R-:W-:Y:S02]  /*01e0*/  MOV R10, R9 ;  /* 0x00000009000a7202 */ /* 0x000fe40000000f00 */
[----:B------:R-:W-:Y:S02]  /*01f0*/  MOV R7, R3 ;  /* 0x0000000300077202 */ /* 0x000fe40000000f00 */
[----:B------:R-:W-:Y:S01]  /*0200*/  IADD3 R8, PT, PT, -R6, RZ, RZ ;  /* 0x000000ff06087210 */ /* 0x000fe20007ffe1ff */
[----:B0-----:R-:W-:-:S04]  /*0210*/  UIADD3 UR4, UP0, UPT, UR4, 0x10, URZ ;  /* 0x0000001004047890 */ /* 0x001fc8000ff1e0ff */
[----:B------:R-:W-:-:S12]  /*0220*/  UIADD3.X UR5, UPT, UPT, URZ, UR5, URZ, UP0, !UPT ;  /* 0x00000005ff057290 */ /* 0x000fd800087fe4ff */
.L_x_2:
[----:B0-----:R-:W0:Y:S01]  /*0230*/  LDC.64 R28, c[0x0][0x390] ;  /* 0x0000e400ff1c7b82 */ /* 0x001e220000000a00 */
[----:B------:R-:W-:Y:S01]  /*0240*/  MOV R15, UR5 ;  /* 0x00000005000f7c02 */ /* 0x000fe20008000f00 */
[----:B------:R-:W-:-:S04]  /*0250*/  IMAD.U32 R14, RZ, RZ, UR4 ;  /* 0x00000004ff0e7e24 */ /* 0x000fc8000f8e00ff */
[----:B------:R-:W-:-:S05]  /*0260*/  IMAD.WIDE R14, R10, 0x4, R14 ;  /* 0x000000040a0e7825 */ /* 0x000fca00078e020e */
[----:B------:R-:W2:Y:S04]  /*0270*/  LDG.E R22, desc[UR6][R14.64+-0x10] ;  /* 0xfffff0060e167981 */ /* 0x000ea8000c1e1900 */
[----:B------:R-:W3:Y:S04]  /*0280*/  LDG.E R24, desc[UR6][R14.64+-0xc] ;  /* 0xfffff4060e187981 */ /* 0x000ee8000c1e1900 */
[----:B------:R-:W4:Y:S04]  /*0290*/  LDG.E R12, desc[UR6][R14.64+-0x8] ;  /* 0xfffff8060e0c7981 */ /* 0x000f28000c1e1900 */
[----:B------:R-:W5:Y:S01]  /*02a0*/  LDG.E R25, desc[UR6][R14.64+-0x4] ;  /* 0xfffffc060e197981 */ /* 0x000f62000c1e1900 */
[----:B0-----:R-:W-:-:S03]  /*02b0*/  IMAD.WIDE R28, R7, 0x4, R28 ;  /* 0x00000004071c7825 */ /* 0x001fc600078e021c */
[----:B------:R-:W5:Y:S04]  /*02c0*/  LDG.E R27, desc[UR6][R14.64] ;  /* 0x000000060e1b7981 */ /* 0x000f68000c1e1900 */
[----:B------:R-:W2:Y:S01]  /*02d0*/  LDG.E R23, desc[UR6][R28.64] ;  /* 0x000000061c177981 */ /* 0x000ea2000c1e1900 */
[----:B------:R-:W-:-:S05]  /*02e0*/  IMAD.WIDE R18, R0, 0x4, R28 ;  /* 0x0000000400127825 */ /* 0x000fca00078e021c */
[----:B------:R-:W3:Y:S01]  /*02f0*/  LDG.E R11, desc[UR6][R18.64] ;  /* 0x00000006120b7981 */ /* 0x000ee2000c1e1900 */
[----:B------:R-:W-:-:S05]  /*0300*/  IMAD.WIDE R16, R0, 0x4, R18 ;  /* 0x0000000400107825 */ /* 0x000fca00078e0212 */
[----:B------:R0:W4:Y:S02]  /*0310*/  LDG.E R13, desc[UR6][R16.64] ;  /* 0x00000006100d7981 */ /* 0x000124000c1e1900 */
[----:B0-----:R-:W-:-:S05]  /*0320*/  IMAD.WIDE R16, R0, 0x4, R16 ;  /* 0x0000000400107825 */ /* 0x001fca00078e0210 */
[----:B------:R0:W5:Y:S01]  /*0330*/  LDG.E R26, desc[UR6][R16.64] ;  /* 0x00000006101a7981 */ /* 0x000162000c1e1900 */
[----:B------:R-:W-:-:S05]  /*0340*/  IMAD.WIDE R18, R0, 0x4, R16 ;  /* 0x0000000400127825 */ /* 0x000fca00078e0210 */
[----:B------:R-:W5:Y:S01]  /*0350*/  LDG.E R28, desc[UR6][R18.64] ;  /* 0x00000006121c7981 */ /* 0x000f62000c1e1900 */
[----:B-1----:R-:W-:Y:S01]  /*0360*/  I2FP.F32.S32 R29, R20 ;  /* 0x00000014001d7245 */ /* 0x002fe20000201400 */
[----:B------:R-:W-:Y:S02]  /*0370*/  IMAD.WIDE R20, R0, 0x4, R18 ;  /* 0x0000000400147825 */ /* 0x000fe400078e0212 */
[----:B------:R-:W5:Y:S04]  /*0380*/  LDG.E R18, desc[UR6][R14.64+0x4] ;  /* 0x000004060e127981 */ /* 0x000f68000c1e1900 */
[----:B------:R-:W5:Y:S01]  /*0390*/  LDG.E R19, desc[UR6][R20.64] ;  /* 0x0000000614137981 */ /* 0x000f62000c1e1900 */
[----:B--2---:R-:W-:Y:S01]  /*03a0*/  FFMA R29, R22, R23, R29 ;  /* 0x00000017161d7223 */ /* 0x004fe2000000001d */
[----:B------:R-:W-:-:S02]  /*03b0*/  IMAD.WIDE R22, R0, 0x4, R20 ;  /* 0x0000000400167825 */ /* 0x000fc400078e0214 */
[----:B------:R-:W2:Y:S04]  /*03c0*/  LDG.E R20, desc[UR6][R14.64+0x8] ;  /* 0x000008060e147981 */ /* 0x000ea8000c1e1900 */
[----:B------:R1:W2:Y:S04]  /*03d0*/  LDG.E R21, desc[UR6][R14.64+0xc] ;  /* 0x00000c060e157981 */ /* 0x0002a8000c1e1900 */
[----:B------:R5:W2:Y:S01]  /*03e0*/  LDG.E R15, desc[UR6][R22.64] ;  /* 0x00000006160f7981 */ /* 0x000aa2000c1e1900 */
[----:B0-----:R-:W-:-:S06]  /*03f0*/  IMAD.WIDE R16, R0, 0x4, R22 ;  /* 0x0000000400107825 */ /* 0x001fcc00078e0216 */
[----:B------:R-:W2:Y:S01]  /*0400*/  LDG.E R16, desc[UR6][R16.64] ;  /* 0x0000000610107981 */ /* 0x000ea2000c1e1900 */
[----:B------:R-:W0:Y:S02]  /*0410*/  F2I.TRUNC.NTZ R29, R29 ;  /* 0x0000001d001d7305 */ /* 0x000e24000020f100 */
[----:B0-----:R-:W-:-:S05]  /*0420*/  I2FP.F32.S32 R29, R29 ;  /* 0x0000001d001d7245 */ /* 0x001fca0000201400 */
[----:B---3--:R-:W-:-:S06]  /*0430*/  FFMA R11, R24, R11, R29 ;  /* 0x0000000b180b7223 */ /* 0x008fcc000000001d */
[----:B------:R-:W0:Y:S02]  /*0440*/  F2I.TRUNC.NTZ R11, R11 ;  /* 0x0000000b000b7305 */ /* 0x000e24000020f100 */
[----:B0-----:R-:W-:-:S05]  /*0450*/  I2FP.F32.S32 R24, R11 ;  /* 0x0000000b00187245 */ /* 0x001fca0000201400 */
[----:B----4-:R-:W-:-:S06]  /*0460*/  FFMA R12, R12, R13, R24 ;  /* 0x0000000d0c0c7223 */ /* 0x010fcc0000000018 */
[----:B------:R-:W1:Y:S02]  /*0470*/  F2I.TRUNC.NTZ R12, R12 ;  /* 0x0000000c000c7305 */ /* 0x000e64000020f100 */
[----:B-1----:R-:W-:-:S05]  /*0480*/  I2FP.F32.S32 R14, R12 ;  /* 0x0000000c000e7245 */ /* 0x002fca0000201400 */
[----:B-----5:R-:W-:-:S06]  /*0490*/  FFMA R14, R25, R26, R14 ;  /* 0x0000001a190e7223 */ /* 0x020fcc000000000e */
[----:B------:R-:W0:Y:S02]  /*04a0*/  F2I.TRUNC.NTZ R14, R14 ;  /* 0x0000000e000e7305 */ /* 0x000e24000020f100 */
[----:B0-----:R-:W-:-:S05]  /*04b0*/  I2FP.F32.S32 R22, R14 ;  /* 0x0000000e00167245 */ /* 0x001fca0000201400 */
[----:B------:R-:W-:-:S06]  /*04c0*/  FFMA R22, R27, R28, R22 ;  /* 0x0000001c1b167223 */ /* 0x000fcc0000000016 */
[----:B------:R-:W0:Y:S02]  /*04d0*/  F2I.TRUNC.NTZ R22, R22 ;  /* 0x0000001600167305 */ /* 0x000e24000020f100 */
[----:B0-----:R-:W-:-:S05]  /*04e0*/  I2FP.F32.S32 R13, R22 ;  /* 0x00000016000d7245 */ /* 0x001fca0000201400 */
[----:B------:R-:W-:-:S06]  /*04f0*/  FFMA R13, R18, R19, R13 ;  /* 0x00000013120d7223 */ /* 0x000fcc000000000d */
[----:B------:R-:W0:Y:S02]  /*0500*/  F2I.TRUNC.NTZ R13, R13 ;  /* 0x0000000d000d7305 */ /* 0x000e24000020f100 */
[----:B0-----:R-:W-:Y:S02]  /*0510*/  I2FP.F32.S32 R11, R13 ;  /* 0x0000000d000b7245 */ /* 0x001fe40000201400 */
[----:B------:R-:W-:-:S04]  /*0520*/  IADD3 R8, PT, PT, R8, 0x8, RZ ;  /* 0x0000000808087810 */ /* 0x000fc80007ffe0ff */
[----:B------:R-:W-:Y:S02]  /*0530*/  ISETP.NE.AND P1, PT, R8, RZ, PT ;  /* 0x000000ff0800720c */ /* 0x000fe40003f25270 */
[----:B------:R-:W-:Y:S02]  /*0540*/  LEA R7, R0, R7, 0x3 ;  /* 0x0000000700077211 */ /* 0x000fe400078e18ff */
[----:B------:R-:W-:Y:S01]  /*0550*/  IADD3 R10, PT, PT, R10, 0x8, RZ ;  /* 0x000000080a0a7810 */ /* 0x000fe20007ffe0ff */
[----:B--2---:R-:W-:-:S06]  /*0560*/  FFMA R11, R20, R15, R11 ;  /* 0x0000000f140b7223 */ /* 0x004fcc000000000b */
[----:B------:R-:W0:Y:S02]  /*0570*/  F2I.TRUNC.NTZ R11, R11 ;  /* 0x0000000b000b7305 */ /* 0x000e24000020f100 */
[----:B0-----:R-:W-:-:S05]  /*0580*/  I2FP.F32.S32 R12, R11 ;  /* 0x0000000b000c7245 */ /* 0x001fca0000201400 */
[----:B------:R-:W-:-:S04]  /*0590*/  FFMA R12, R21, R16, R12 ;  /* 0x00000010150c7223 */ /* 0x000fc8000000000c */
[----:B------:R0:W1:Y:S01]  /*05a0*/  F2I.TRUNC.NTZ R20, R12 ;  /* 0x0000000c00147305 */ /* 0x000062000020f100 */
[----:B------:R-:W-:Y:S05]  /*05b0*/  @P1 BRA `(.L_x_2) ;  /* 0xfffffffc001c1947 */ /* 0x000fea000383ffff */
.L_x_1:
[----:B------:R-:W-:Y:S05]  /*05c0*/  @!P0 BRA `(.L_x_3) ;  /* 0x00000004000c8947 */ /* 0x000fea0003800000 */
[----:B------:R-:W-:Y:S02]  /*05d0*/  ISETP.GE.U32.AND P0, PT, R5, 0x4, PT ;  /* 0x000000040500780c */ /* 0x000fe40003f06070 */
[----:B------:R-:W-:-:S04]  /*05e0*/  LOP3.LUT R21, R4, 0x3, RZ, 0xc0, !PT ;  /* 0x0000000304157812 */ /* 0x000fc800078ec0ff */
[----:B------:R-:W-:-:S07]  /*05f0*/  ISETP.NE.AND P1, PT, R21, RZ, PT ;  /* 0x000000ff1500720c */ /* 0x000fce0003f25270 */
[----:B------:R-:W-:Y:S06]  /*0600*/  @!P0 BRA `(.L_x_4) ;  /* 0x0000000000788947 */ /* 0x000fec0003800000 */
[----:B------:R-:W2:Y:S01]  /*0610*/  LDC.64 R10, c[0x0][0x380] ;  /* 0x0000e000ff0a7b82 */ /* 0x000ea20000000a00 */
[----:B------:R-:W-:Y:S02]  /*0620*/  IMAD.IADD R5, R9, 0x1, R6 ;  /* 0x0000000109057824 */ /* 0x000fe400078e0206 */
[----:B------:R-:W-:-:S05]  /*0630*/  IMAD R7, R6, R0, R3 ;  /* 0x0000000006077224 */ /* 0x000fca00078e0203 */
[----:B------:R-:W3:Y:S01]  /*0640*/  LDC.64 R16, c[0x0][0x390] ;  /* 0x0000e400ff107b82 */ /* 0x000ee20000000a00 */
[----:B--2---:R-:W-:-:S05]  /*0650*/  IMAD.WIDE R10, R5, 0x4, R10 ;  /* 0x00000004050a7825 */ /* 0x004fca00078e020a */
[----:B------:R-:W2:Y:S01]  /*0660*/  LDG.E R5, desc[UR6][R10.64] ;  /* 0x000000060a057981 */ /* 0x000ea2000c1e1900 */
[----:B---3--:R-:W-:-:S03]  /*0670*/  IMAD.WIDE R16, R7, 0x4, R16 ;  /* 0x0000000407107825 */ /* 0x008fc600078e0210 */
[----:B------:R-:W3:Y:S04]  /*0680*/  LDG.E R23, desc[UR6][R10.64+0x8] ;  /* 0x000008060a177981 */ /* 0x000ee8000c1e1900 */
[----:B------:R-:W2:Y:S01]  /*0690*/  LDG.E R8, desc[UR6][R16.64] ;  /* 0x0000000610087981 */ /* 0x000ea2000c1e1900 */
[----:B------:R-:W-:-:S03]  /*06a0*/  IMAD.WIDE R18, R0, 0x4, R16 ;  /* 0x0000000400127825 */ /* 0x000fc600078e0210 */
[----:B------:R-:W4:Y:S04]  /*06b0*/  LDG.E R7, desc[UR6][R10.64+0x4] ;  /* 0x000004060a077981 */ /* 0x000f28000c1e1900 */
[----:B------:R-:W4:Y:S01]  /*06c0*/  LDG.E R22, desc[UR6][R18.64] ;  /* 0x0000000612167981 */ /* 0x000f22000c1e1900 */
[----:B0-----:R-:W-:-:S03]  /*06d0*/  IMAD.WIDE R12, R0, 0x4, R18 ;  /* 0x00000004000c7825 */ /* 0x001fc600078e0212 */
[----:B------:R0:W5:Y:S04]  /*06e0*/  LDG.E R25, desc[UR6][R10.64+0xc] ;  /* 0x00000c060a197981 */ /* 0x000168000c1e1900 */
[----:B------:R-:W3:Y:S01]  /*06f0*/  LDG.E R24, desc[UR6][R12.64] ;  /* 0x000000060c187981 */ /* 0x000ee2000c1e1900 */
[----:B------:R-:W-:-:S06]  /*0700*/  IMAD.WIDE R14, R0, 0x4, R12 ;  /* 0x00000004000e7825 */ /* 0x000fcc00078e020c */
[----:B------:R-:W5:Y:S01]  /*0710*/  LDG.E R14, desc[UR6][R14.64] ;  /* 0x000000060e0e7981 */ /* 0x000f62000c1e1900 */
[----:B-1----:R-:W-:Y:S02]  /*0720*/  I2FP.F32.S32 R20, R20 ;  /* 0x0000001400147245 */ /* 0x002fe40000201400 */
[----:B------:R-:W-:-:S03]  /*0730*/  IADD3 R6, PT, PT, R6, 0x4, RZ ;  /* 0x0000000406067810 */ /* 0x000fc60007ffe0ff */
[----:B--2---:R-:W-:-:S06]  /*0740*/  FFMA R5, R5, R8, R20 ;  /* 0x0000000805057223 */ /* 0x004fcc0000000014 */
[----:B------:R-:W1:Y:S02]  /*0750*/  F2I.TRUNC.NTZ R5, R5 ;  /* 0x0000000500057305 */ /* 0x000e64000020f100 */
[----:B-1----:R-:W-:-:S05]  /*0760*/  I2FP.F32.S32 R8, R5 ;  /* 0x0000000500087245 */ /* 0x002fca0000201400 */
[----:B----4-:R-:W-:-:S06]  /*0770*/  FFMA R7, R7, R22, R8 ;  /* 0x0000001607077223 */ /* 0x010fcc0000000008 */
[----:B------:R-:W1:Y:S02]  /*0780*/  F2I.TRUNC.NTZ R7, R7 ;  /* 0x0000000700077305 */ /* 0x000e64000020f100 */
[----:B-1----:R-:W-:-:S05]  /*0790*/  I2FP.F32.S32 R8, R7 ;  /* 0x0000000700087245 */ /* 0x002fca0000201400 */
[----:B---3--:R-:W-:-:S06]  /*07a0*/  FFMA R8, R23, R24, R8 ;  /* 0x0000001817087223 */ /* 0x008fcc0000000008 */
[----:B------:R-:W0:Y:S02]  /*07b0*/  F2I.TRUNC.NTZ R8, R8 ;  /* 0x0000000800087305 */ /* 0x000e24000020f100 */
[----:B0-----:R-:W-:-:S05]  /*07c0*/  I2FP.F32.S32 R10, R8 ;  /* 0x00000008000a7245 */ /* 0x001fca0000201400 */
[----:B-----5:R-:W-:-:S04]  /*07d0*/  FFMA R10, R25, R14, R10 ;  /* 0x0000000e190a7223 */ /* 0x020fc8000000000a */
[----:B------:R2:W3:Y:S03]  /*07e0*/  F2I.TRUNC.NTZ R20, R10 ;  /* 0x0000000a00147305 */ /* 0x0004e6000020f100 */
.L_x_4:
[----:B------:R-:W-:Y:S05]  /*07f0*/  @!P1 BRA `(.L_x_3) ;  /* 0x0000000000809947 */ /* 0x000fea0003800000 */
[----:B------:R-:W-:Y:S02]  /*0800*/  ISETP.NE.AND P0, PT, R21, 0x1, PT ;  /* 0x000000011500780c */ /* 0x000fe40003f05270 */
[----:B------:R-:W-:-:S11]  /*0810*/  LOP3.LUT R4, R4, 0x1, RZ, 0xc0, !PT ;  /* 0x0000000104047812 */ /* 0x000fd600078ec0ff */
[----:B--2---:R-:W2:Y:S01]  /*0820*/  @P0 LDC.64 R10, c[0x0][0x380] ;  /* 0x0000e000ff0a0b82 */ /* 0x004ea20000000a00 */
[----:B------:R-:W-:Y:S01]  /*0830*/  @P0 IADD3 R5, PT, PT, R9, R6, RZ ;  /* 0x0000000609050210 */ /* 0x000fe20007ffe0ff */
[----:B------:R-:W-:-:S06]  /*0840*/  @P0 IMAD R15, R6, R0, R3 ;  /* 0x00000000060f0224 */ /* 0x000fcc00078e0203 */
[----:B0-----:R-:W0:Y:S01]  /*0850*/  @P0 LDC.64 R12, c[0x0][0x390] ;  /* 0x0000e400ff0c0b82 */ /* 0x001e220000000a00 */
[----:B------:R-:W-:Y:S01]  /*0860*/  ISETP.NE.U32.AND P1, PT, R4, 0x1, PT ;  /* 0x000000010400780c */ /* 0x000fe20003f25070 */
[----:B--2---:R-:W-:-:S12]  /*0870*/  @P0 IMAD.WIDE R10, R5, 0x4, R10 ;  /* 0x00000004050a0825 */ /* 0x004fd800078e020a */
[----:B------:R-:W2:Y:S01]  /*0880*/  @!P1 LDC.64 R4, c[0x0][0x390] ;  /* 0x0000e400ff049b82 */ /* 0x000ea20000000a00 */
[----:B------:R-:W4:Y:S01]  /*0890*/  @P0 LDG.E R8, desc[UR6][R10.64] ;  /* 0x000000060a080981 */ /* 0x000f22000c1e1900 */
[----:B0-----:R-:W-:-:S03]  /*08a0*/  @P0 IMAD.WIDE R14, R15, 0x4, R12 ;  /* 0x000000040f0e0825 */ /* 0x001fc600078e020c */
[----:B------:R-:W5:Y:S03]  /*08b0*/  @P0 LDG.E R18, desc[UR6][R10.64+0x4] ;  /* 0x000004060a120981 */ /* 0x000f66000c1e1900 */
[----:B------:R-:W0:Y:S01]  /*08c0*/  @!P1 LDC.64 R12, c[0x0][0x380] ;  /* 0x0000e000ff0c9b82 */ /* 0x000e220000000a00 */
[----:B------:R-:W4:Y:S01]  /*08d0*/  @P0 LDG.E R7, desc[UR6][R14.64] ;  /* 0x000000060e070981 */ /* 0x000f22000c1e1900 */
[----:B------:R-:W-:-:S06]  /*08e0*/  @P0 IMAD.WIDE R16, R0, 0x4, R14 ;  /* 0x0000000400100825 */ /* 0x000fcc00078e020e */
[----:B------:R-:W5:Y:S01]  /*08f0*/  @P0 LDG.E R17, desc[UR6][R16.64] ;  /* 0x0000000610110981 */ /* 0x000f62000c1e1900 */
[----:B------:R-:W-:-:S04]  /*0900*/  @P0 IADD3 R6, PT, PT, R6, 0x2, RZ ;  /* 0x0000000206060810 */ /* 0x000fc80007ffe0ff */
[----:B------:R-:W-:Y:S01]  /*0910*/  @!P1 IADD3 R9, PT, PT, R9, R6, RZ ;  /* 0x0000000609099210 */ /* 0x000fe20007ffe0ff */
[----:B------:R-:W-:-:S04]  /*0920*/  @!P1 IMAD R19, R6, R0, R3 ;  /* 0x0000000006139224 */ /* 0x000fc800078e0203 */
[----:B--2---:R-:W-:-:S04]  /*0930*/  @!P1 IMAD.WIDE R4, R19, 0x4, R4 ;  /* 0x0000000413049825 */ /* 0x004fc800078e0204 */
[----:B0-----:R-:W-:Y:S02]  /*0940*/  @!P1 IMAD.WIDE R12, R9, 0x4, R12 ;  /* 0x00000004090c9825 */ /* 0x001fe400078e020c */
[----:B------:R-:W2:Y:S04]  /*0950*/  @!P1 LDG.E R5, desc[UR6][R4.64] ;  /* 0x0000000604059981 */ /* 0x000ea8000c1e1900 */
[----:B------:R-:W2:Y:S01]  /*0960*/  @!P1 LDG.E R12, desc[UR6][R12.64] ;  /* 0x000000060c0c9981 */ /* 0x000ea2000c1e1900 */
[----:B-1-3--:R-:W-:-:S05]  /*0970*/  @P0 I2FP.F32.S32 R9, R20 ;  /* 0x0000001400090245 */ /* 0x00afca0000201400 */
[----:B----4-:R-:W-:-:S06]  /*0980*/  @P0 FFMA R7, R8, R7, R9 ;  /* 0x0000000708070223 */ /* 0x010fcc0000000009 */
[----:B------:R-:W0:Y:S02]  /*0990*/  @P0 F2I.TRUNC.NTZ R7, R7 ;  /* 0x0000000700070305 */ /* 0x000e24000020f100 */
[----:B0-----:R-:W-:-:S05]  /*09a0*/  @P0 I2FP.F32.S32 R9, R7 ;  /* 0x0000000700090245 */ /* 0x001fca0000201400 */
[----:B-----5:R-:W-:-:S04]  /*09b0*/  @P0 FFMA R9, R18, R17, R9 ;  /* 0x0000001112090223 */ /* 0x020fc80000000009 */
[----:B------:R-:W0:Y:S02]  /*09c0*/  @P0 F2I.TRUNC.NTZ R20, R9 ;  /* 0x0000000900140305 */ /* 0x000e24000020f100 */
[----:B0-----:R-:W-:-:S05]  /*09d0*/  @!P1 I2FP.F32.S32 R11, R20 ;  /* 0x00000014000b9245 */ /* 0x001fca0000201400 */
[----:B--2---:R-:W-:-:S04]  /*09e0*/  @!P1 FFMA R6, R12, R5, R11 ;  /* 0x000000050c069223 */ /* 0x004fc8000000000b */
[----:B------:R4:W0:Y:S03]  /*09f0*/  @!P1 F2I.TRUNC.NTZ R20, R6 ;  /* 0x0000000600149305 */ /* 0x000826000020f100 */
.L_x_3:
[----:B01-3--:R-:W-:-:S07]  /*0a00*/  I2FP.F32.S32 R7, R20 ;  /* 0x0000001400077245 */ /* 0x00bfce0000201400 */
.L_x_0:
[----:B------:R-:W0:Y:S01]  /*0a10*/  LDC.64 R4, c[0x0][0x3a0] ;  /* 0x0000e800ff047b82 */ /* 0x000e220000000a00 */
[----:B------:R-:W-:-:S04]  /*0a20*/  IMAD R3, R2, R0, R3 ;  /* 0x0000000002037224 */ /* 0x000fc800078e0203 */
[----:B0-----:R-:W-:-:S05]  /*0a30*/  IMAD.WIDE R2, R3, 0x4, R4 ;  /* 0x0000000403027825 */ /* 0x001fca00078e0204 */
[----:B------:R-:W-:Y:S01]  /*0a40*/  STG.E desc[UR6][R2.64], R7 ;  /* 0x0000000702007986 */ /* 0x000fe2000c101906 */
[----:B------:R-:W-:Y:S05]  /*0a50*/  EXIT ;  /* 0x000000000000794d */ /* 0x000fea0003800000 */
.L_x_5:
[----:B------:R-:W-:-:S00]  /*0a60*/  BRA `(.L_x_5) ;  /* 0xfffffffc00fc7947 */ /* 0x000fc0000383ffff */
[----:B------:R-:W-:-:S00]  /*0a70*/  NOP ;  /* 0x0000000000007918 */ /* 0x000fc00000000000 */
        /* <DEDUP_REMOVED lines=8> */
.L_x_6:


//--------------------- .nv.shared.reserved.0     --------------------------
	.section	.nv.shared.reserved.0,"aw",@nobits
	.weak		__nv_reservedSMEM_offset_0_alias
	.size		__nv_reservedSMEM_offset_0_alias, 0, 64
	.other		__nv_reservedSMEM_offset_0_alias,@"STO_CUDA_RESERVED_SHARED STV_DEFAULT"
__nv_reservedSMEM_offset_0_alias:
	.zero		0
	.zero		64


//--------------------- .nv.constant0._Z6multCUPfiiS_iiS_ --------------------------
	.section	.nv.constant0._Z6multCUPfiiS_iiS_,"a",@progbits
	.sectionflags	@""
	.align	4
.nv.constant0._Z6multCUPfiiS_iiS_:
	.zero		936


//--------------------- SYMBOLS --------------------------

	.type		.nv.reservedSmem.offset0,@object
	.size		.nv.reservedSmem.offset0,0x4
